//
// Generated by NVIDIA NVVM Compiler
//
// Compiler Build ID: CL-36424714
// Cuda compilation tools, release 13.0, V13.0.88
// Based on NVVM 20.0.0
//

.version 9.0
.target sm_100
.address_size 64

	// .globl	_Z1Kv
.extern .func  (.param .b32 func_retval0) vprintf
(
	.param .b64 vprintf_param_0,
	.param .b64 vprintf_param_1
)
;
.global .align 1 .b8 $str[4] = {37, 100, 10};

.visible .entry _Z1Kv()
{
	.local .align 8 .b8 	__local_depot0[8];
	.reg .b64 	%SP;
	.reg .b64 	%SPL;
	.reg .b32 	%r<6>;
	.reg .b64 	%rd<5>;

	mov.u64 	%SPL, __local_depot0;
	cvta.local.u64 	%SP, %SPL;
	add.u64 	%rd1, %SP, 0;
	add.u64 	%rd2, %SPL, 0;
	mov.b32 	%r1, 15;
	bfind.shiftamt.u32 	%r2, %r1;
	add.s32 	%r3, %r2, 1;
	st.local.u32 	[%rd2], %r3;
	mov.u64 	%rd3, $str;
	cvta.global.u64 	%rd4, %rd3;
	{ // callseq 0, 0
	.param .b64 param0;
	st.param.b64 	[param0], %rd4;
	.param .b64 param1;
	st.param.b64 	[param1], %rd1;
	.param .b32 retval0;
	call.uni (retval0), 
	vprintf, 
	(
	param0, 
	param1
	);
	ld.param.b32 	%r4, [retval0];
	} // callseq 0
	ret;

}


// ===== COMPILED SASS (sm_100) =====

	.target	sm_100

	.elftype	@"ET_EXEC"


//--------------------- .note.nv.tkinfo           --------------------------
	.section	.note.nv.tkinfo,"",@"SHT_NOTE"
	.sectionflags	@"SHF_NOTE_NV_TKINFO"
	.tkinfo
        /*0018*/ 	.word	0x00000002
        /*0030*/ 	.string	""
        /*0030*/ 	.string	"ptxas"
        /*0030*/ 	.string	"Cuda compilation tools, release 13.0, V13.0.88"
        /*0030*/ 	.string	"Build cuda_13.0.r13.0/compiler.36424714_0"
        /*0030*/ 	.string	"-arch sm_100 -m 64 "



//--------------------- .note.nv.cuinfo           --------------------------
	.section	.note.nv.cuinfo,"",@"SHT_NOTE"
	.sectionflags	@"SHF_NOTE_NV_CUINFO"
        /*0018*/ 	.short	0x0002
        /*001a*/ 	.short	0x0064
        /*001c*/ 	.short	0x0082
	.zero		2


//--------------------- .nv.info                  --------------------------
	.section	.nv.info,"",@"SHT_CUDA_INFO"
	.align	4


	//----- nvinfo : EIATTR_REGCOUNT
	.align		4
        /*0000*/ 	.byte	0x04, 0x2f
        /*0002*/ 	.short	(.L_2 - .L_1)
	.align		4
.L_1:
        /*0004*/ 	.word	index@(_Z1Kv)
        /*0008*/ 	.word	0x00000018


	//----- nvinfo : EIATTR_FRAME_SIZE
	.align		4
.L_2:
        /*000c*/ 	.byte	0x04, 0x11
        /*000e*/ 	.short	(.L_4 - .L_3)
	.align		4
.L_3:
        /*0010*/ 	.word	index@(_Z1Kv)
        /*0014*/ 	.word	0x00000008


	//----- nvinfo : EIATTR_MIN_STACK_SIZE
	.align		4
.L_4:
        /*0018*/ 	.byte	0x04, 0x12
        /*001a*/ 	.short	(.L_6 - .L_5)
	.align		4
.L_5:
        /*001c*/ 	.word	index@(_Z1Kv)
        /*0020*/ 	.word	0x00000008
.L_6:


//--------------------- .nv.compat                --------------------------
	.section	.nv.compat,"",@"SHT_CUDA_COMPAT_INFO"
	.align	4
        /*0000*/ 	.byte	0x02, 0x09, 0x00, 0x00, 0x02, 0x02, 0x01, 0x00, 0x02, 0x05, 0x05, 0x00, 0x03, 0x07, 0x01, 0x01
        /*0010*/ 	.byte	0x02, 0x03, 0x00, 0x00, 0x02, 0x06, 0x01, 0x00, 0x04, 0x0b, 0x08, 0x00, 0x09, 0x00, 0x00, 0x00
        /*0020*/ 	.byte	0x00, 0x00, 0x00, 0x00


//--------------------- .nv.info._Z1Kv            --------------------------
	.section	.nv.info._Z1Kv,"",@"SHT_CUDA_INFO"
	.sectionflags	@""
	.align	4


	//----- nvinfo : EIATTR_CUDA_API_VERSION
	.align		4
        /*0000*/ 	.byte	0x04, 0x37
        /*0002*/ 	.short	(.L_8 - .L_7)
.L_7:
        /*0004*/ 	.word	0x00000082


	//----- nvinfo : EIATTR_SPARSE_MMA_MASK
	.align		4
.L_8:
        /*0008*/ 	.byte	0x03, 0x50
        /*000a*/ 	.short	0x0000


	//----- nvinfo : EIATTR_MAXREG_COUNT
	.align		4
        /*000c*/ 	.byte	0x03, 0x1b
        /*000e*/ 	.short	0x00ff


	//----- nvinfo : EIATTR_EXTERNS
	.align		4
        /*0010*/ 	.byte	0x04, 0x0f
        /*0012*/ 	.short	(.L_10 - .L_9)


	//   ....[0]....
	.align		4
.L_9:
        /*0014*/ 	.word	index@(vprintf)


	//----- nvinfo : EIATTR_MERCURY_ISA_VERSION
	.align		4
.L_10:
        /*0018*/ 	.byte	0x03, 0x5f
        /*001a*/ 	.short	0x0101


	//----- nvinfo : EIATTR_VRC_CTA_INIT_COUNT
	.align		4
        /*001c*/ 	.byte	0x02, 0x4a
	.zero		1
	.zero		1


	//----- nvinfo : EIATTR_SYSCALL_OFFSETS
	.align		4
        /*0020*/ 	.byte	0x04, 0x46
        /*0022*/ 	.short	(.L_12 - .L_11)


	//   ....[0]....
.L_11:
        /*0024*/ 	.word	0x000000e0


	//----- nvinfo : EIATTR_EXIT_INSTR_OFFSETS
	.align		4
.L_12:
        /*0028*/ 	.byte	0x04, 0x1c
        /*002a*/ 	.short	(.L_14 - .L_13)


	//   ....[0]....
.L_13:
        /*002c*/ 	.word	0x000000f0


	//----- nvinfo : EIATTR_SW_WAR
	.align		4
.L_14:
        /*0030*/ 	.byte	0x04, 0x36
        /*0032*/ 	.short	(.L_16 - .L_15)
.L_15:
        /*0034*/ 	.word	0x00000008
.L_16:


//--------------------- .nv.callgraph             --------------------------
	.section	.nv.callgraph,"",@"SHT_CUDA_CALLGRAPH"
	.align	4
	.sectionentsize	8
	.align		4
        /*0000*/ 	.word	0x00000000
	.align		4
        /*0004*/ 	.word	0xffffffff
	.align		4
        /*0008*/ 	.word	index@(_Z1Kv)
	.align		4
        /*000c*/ 	.word	index@(vprintf)
	.align		4
        /*0010*/ 	.word	0x00000000
	.align		4
        /*0014*/ 	.word	0xfffffffe
	.align		4
        /*0018*/ 	.word	0x00000000
	.align		4
        /*001c*/ 	.word	0xfffffffd
	.align		4
        /*0020*/ 	.word	0x00000000
	.align		4
        /*0024*/ 	.word	0xfffffffc


//--------------------- .nv.constant4             --------------------------
	.section	.nv.constant4,"a",@progbits
	.align	8
	.align		8
.nv.constant4:
        /*0000*/ 	.dword	vprintf
	.align		8
        /*0008*/ 	.dword	$str


//--------------------- .text._Z1Kv               --------------------------
	.section	.text._Z1Kv,"ax",@progbits
	.align	128
        .global         _Z1Kv
        .type           _Z1Kv,@function
        .size           _Z1Kv,(.L_x_2 - _Z1Kv)
        .other          _Z1Kv,@"STO_CUDA_ENTRY STV_DEFAULT"
_Z1Kv:
.text._Z1Kv:
[----:B------:R-:W0:Y:S02]  /*0000*/  LDC R1, c[0x0][0x37c] ;  /* 0x0000df00ff017b82 */ /* 0x000e240000000800 */
[----:B0-----:R-:W-:Y:S01]  /*0010*/  VIADD R1, R1, 0xfffffff8 ;  /* 0xfffffff801017836 */ /* 0x001fe20000000000 */
[----:B------:R-:W-:Y:S01]  /*0020*/  MOV R0, 0x0 ;  /* 0x0000000000007802 */ /* 0x000fe20000000f00 */
[----:B------:R-:W-:Y:S01]  /*0030*/  IMAD.MOV.U32 R8, RZ, RZ, 0x1d ;  /* 0x0000001dff087424 */ /* 0x000fe200078e00ff */
[----:B------:R-:W0:Y:S03]  /*0040*/  LDCU UR4, c[0x0][0x2f8] ;  /* 0x00005f00ff0477ac */ /* 0x000e260008000800 */
[----:B------:R1:W2:Y:S01]  /*0050*/  LDC.64 R2, c[0x4][R0] ;  /* 0x0100000000027b82 */ /* 0x0002a20000000a00 */
[----:B------:R1:W-:Y:S01]  /*0060*/  STL [R1], R8 ;  /* 0x0000000801007387 */ /* 0x0003e20000100800 */
[----:B------:R-:W3:Y:S01]  /*0070*/  LDCU.64 UR6, c[0x4][0x8] ;  /* 0x01000100ff0677ac */ /* 0x000ee20008000a00 */
[----:B------:R-:W4:Y:S01]  /*0080*/  LDCU UR5, c[0x0][0x2fc] ;  /* 0x00005f80ff0577ac */ /* 0x000f220008000800 */
[----:B0-----:R-:W-:-:S02]  /*0090*/  IADD3 R6, P0, PT, R1, UR4, RZ ;  /* 0x0000000401067c10 */ /* 0x001fc4000ff1e0ff */
[----:B---3--:R-:W-:Y:S01]  /*00a0*/  MOV R4, UR6 ;  /* 0x0000000600047c02 */ /* 0x008fe20008000f00 */
[----:B------:R-:W-:Y:S01]  /*00b0*/  IMAD.U32 R5, RZ, RZ, UR7 ;  /* 0x00000007ff057e24 */ /* 0x000fe2000f8e00ff */
[----:B-1--4-:R-:W-:-:S09]  /*00c0*/  IADD3.X R7, PT, PT, RZ, UR5, RZ, P0, !PT ;  /* 0x00000005ff077c10 */ /* 0x012fd200087fe4ff */
[----:B------:R-:W-:-:S07]  /*00d0*/  LEPC R20, `(.L_x_0) ;  /* 0x000000001014794e */ /* 0x000fce0000000000 */
[----:B--2---:R-:W-:Y:S05]  /*00e0*/  CALL.ABS.NOINC R2 ;  /* 0x0000000002007343 */ /* 0x004fea0003c00000 */
.L_x_0:
[----:B------:R-:W-:Y:S05]  /*00f0*/  EXIT ;  /* 0x000000000000794d */ /* 0x000fea0003800000 */
.L_x_1:
[----:B------:R-:W-:-:S00]  /*0100*/  BRA `(.L_x_1) ;  /* 0xfffffffc00fc7947 */ /* 0x000fc0000383ffff */
[----:B------:R-:W-:-:S00]  /*0110*/  NOP ;  /* 0x0000000000007918 */ /* 0x000fc00000000000 */
        /* <DEDUP_REMOVED lines=14> */
.L_x_2:


//--------------------- .nv.global.init           --------------------------
	.section	.nv.global.init,"aw",@progbits
.nv.global.init:
	.type		$str,@object
	.size		$str,(.L_0 - $str)
$str:
        /*0000*/ 	.byte	0x25, 0x64, 0x0a, 0x00
.L_0:


//--------------------- .nv.shared.reserved.0     --------------------------
	.section	.nv.shared.reserved.0,"aw",@nobits
	.weak		__nv_reservedSMEM_offset_0_alias
	.size		__nv_reservedSMEM_offset_0_alias, 0, 64
	.other		__nv_reservedSMEM_offset_0_alias,@"STO_CUDA_RESERVED_SHARED STV_DEFAULT"
__nv_reservedSMEM_offset_0_alias:
	.zero		0
	.zero		64


//--------------------- .nv.constant0._Z1Kv       --------------------------
	.section	.nv.constant0._Z1Kv,"a",@progbits
	.sectionflags	@""
	.align	4
.nv.constant0._Z1Kv:
	.zero		896


//--------------------- SYMBOLS --------------------------

	.type		.nv.reservedSmem.offset0,@object
	.size		.nv.reservedSmem.offset0,0x4
	.type		vprintf,@function
